//
// Generated by NVIDIA NVVM Compiler
//
// Compiler Build ID: CL-36424714
// Cuda compilation tools, release 13.0, V13.0.88
// Based on NVVM 20.0.0
//

.version 9.0
.target sm_100
.address_size 64

	// .globl	_Z15printDeviceSizev
.extern .func  (.param .b32 func_retval0) vprintf
(
	.param .b64 vprintf_param_0,
	.param .b64 vprintf_param_1
)
;
.global .align 1 .b8 $str[31] = {68, 101, 118, 105, 99, 101, 32, 115, 105, 122, 101, 111, 102, 40, 77, 121, 83, 116, 114, 117, 99, 116, 41, 32, 61, 32, 37, 122, 117, 10};

.visible .entry _Z15printDeviceSizev()
{
	.local .align 8 .b8 	__local_depot0[8];
	.reg .b64 	%SP;
	.reg .b64 	%SPL;
	.reg .b32 	%r<3>;
	.reg .b64 	%rd<6>;

	mov.u64 	%SPL, __local_depot0;
	cvta.local.u64 	%SP, %SPL;
	add.u64 	%rd1, %SP, 0;
	add.u64 	%rd2, %SPL, 0;
	mov.b64 	%rd3, 20;
	st.local.u64 	[%rd2], %rd3;
	mov.u64 	%rd4, $str;
	cvta.global.u64 	%rd5, %rd4;
	{ // callseq 0, 0
	.param .b64 param0;
	st.param.b64 	[param0], %rd5;
	.param .b64 param1;
	st.param.b64 	[param1], %rd1;
	.param .b32 retval0;
	call.uni (retval0), 
	vprintf, 
	(
	param0, 
	param1
	);
	ld.param.b32 	%r1, [retval0];
	} // callseq 0
	ret;

}


// ===== COMPILED SASS (sm_100) =====

	.target	sm_100

	.elftype	@"ET_EXEC"


//--------------------- .note.nv.tkinfo           --------------------------
	.section	.note.nv.tkinfo,"",@"SHT_NOTE"
	.sectionflags	@"SHF_NOTE_NV_TKINFO"
	.tkinfo
        /*0018*/ 	.word	0x00000002
        /*0030*/ 	.string	""
        /*0030*/ 	.string	"ptxas"
        /*0030*/ 	.string	"Cuda compilation tools, release 13.0, V13.0.88"
        /*0030*/ 	.string	"Build cuda_13.0.r13.0/compiler.36424714_0"
        /*0030*/ 	.string	"-arch sm_100 -m 64 "



//--------------------- .note.nv.cuinfo           --------------------------
	.section	.note.nv.cuinfo,"",@"SHT_NOTE"
	.sectionflags	@"SHF_NOTE_NV_CUINFO"
        /*0018*/ 	.short	0x0002
        /*001a*/ 	.short	0x0064
        /*001c*/ 	.short	0x0082
	.zero		2


//--------------------- .nv.info                  --------------------------
	.section	.nv.info,"",@"SHT_CUDA_INFO"
	.align	4


	//----- nvinfo : EIATTR_REGCOUNT
	.align		4
        /*0000*/ 	.byte	0x04, 0x2f
        /*0002*/ 	.short	(.L_2 - .L_1)
	.align		4
.L_1:
        /*0004*/ 	.word	index@(_Z15printDeviceSizev)
        /*0008*/ 	.word	0x00000018


	//----- nvinfo : EIATTR_FRAME_SIZE
	.align		4
.L_2:
        /*000c*/ 	.byte	0x04, 0x11
        /*000e*/ 	.short	(.L_4 - .L_3)
	.align		4
.L_3:
        /*0010*/ 	.word	index@(_Z15printDeviceSizev)
        /*0014*/ 	.word	0x00000008


	//----- nvinfo : EIATTR_MIN_STACK_SIZE
	.align		4
.L_4:
        /*0018*/ 	.byte	0x04, 0x12
        /*001a*/ 	.short	(.L_6 - .L_5)
	.align		4
.L_5:
        /*001c*/ 	.word	index@(_Z15printDeviceSizev)
        /*0020*/ 	.word	0x00000008
.L_6:


//--------------------- .nv.compat                --------------------------
	.section	.nv.compat,"",@"SHT_CUDA_COMPAT_INFO"
	.align	4
        /*0000*/ 	.byte	0x02, 0x09, 0x00, 0x00, 0x02, 0x02, 0x01, 0x00, 0x02, 0x05, 0x05, 0x00, 0x03, 0x07, 0x01, 0x01
        /*0010*/ 	.byte	0x02, 0x03, 0x00, 0x00, 0x02, 0x06, 0x01, 0x00, 0x04, 0x0b, 0x08, 0x00, 0x09, 0x00, 0x00, 0x00
        /*0020*/ 	.byte	0x00, 0x00, 0x00, 0x00


//--------------------- .nv.info._Z15printDeviceSizev --------------------------
	.section	.nv.info._Z15printDeviceSizev,"",@"SHT_CUDA_INFO"
	.sectionflags	@""
	.align	4


	//----- nvinfo : EIATTR_CUDA_API_VERSION
	.align		4
        /*0000*/ 	.byte	0x04, 0x37
        /*0002*/ 	.short	(.L_8 - .L_7)
.L_7:
        /*0004*/ 	.word	0x00000082


	//----- nvinfo : EIATTR_SPARSE_MMA_MASK
	.align		4
.L_8:
        /*0008*/ 	.byte	0x03, 0x50
        /*000a*/ 	.short	0x0000


	//----- nvinfo : EIATTR_MAXREG_COUNT
	.align		4
        /*000c*/ 	.byte	0x03, 0x1b
        /*000e*/ 	.short	0x00ff


	//----- nvinfo : EIATTR_EXTERNS
	.align		4
        /*0010*/ 	.byte	0x04, 0x0f
        /*0012*/ 	.short	(.L_10 - .L_9)


	//   ....[0]....
	.align		4
.L_9:
        /*0014*/ 	.word	index@(vprintf)


	//----- nvinfo : EIATTR_MERCURY_ISA_VERSION
	.align		4
.L_10:
        /*0018*/ 	.byte	0x03, 0x5f
        /*001a*/ 	.short	0x0101


	//----- nvinfo : EIATTR_VRC_CTA_INIT_COUNT
	.align		4
        /*001c*/ 	.byte	0x02, 0x4a
	.zero		1
	.zero		1


	//----- nvinfo : EIATTR_SYSCALL_OFFSETS
	.align		4
        /*0020*/ 	.byte	0x04, 0x46
        /*0022*/ 	.short	(.L_12 - .L_11)


	//   ....[0]....
.L_11:
        /*0024*/ 	.word	0x000000f0


	//----- nvinfo : EIATTR_EXIT_INSTR_OFFSETS
	.align		4
.L_12:
        /*0028*/ 	.byte	0x04, 0x1c
        /*002a*/ 	.short	(.L_14 - .L_13)


	//   ....[0]....
.L_13:
        /*002c*/ 	.word	0x00000100


	//----- nvinfo : EIATTR_SW_WAR
	.align		4
.L_14:
        /*0030*/ 	.byte	0x04, 0x36
        /*0032*/ 	.short	(.L_16 - .L_15)
.L_15:
        /*0034*/ 	.word	0x00000008
.L_16:


//--------------------- .nv.callgraph             --------------------------
	.section	.nv.callgraph,"",@"SHT_CUDA_CALLGRAPH"
	.align	4
	.sectionentsize	8
	.align		4
        /*0000*/ 	.word	0x00000000
	.align		4
        /*0004*/ 	.word	0xffffffff
	.align		4
        /*0008*/ 	.word	index@(_Z15printDeviceSizev)
	.align		4
        /*000c*/ 	.word	index@(vprintf)
	.align		4
        /*0010*/ 	.word	0x00000000
	.align		4
        /*0014*/ 	.word	0xfffffffe
	.align		4
        /*0018*/ 	.word	0x00000000
	.align		4
        /*001c*/ 	.word	0xfffffffd
	.align		4
        /*0020*/ 	.word	0x00000000
	.align		4
        /*0024*/ 	.word	0xfffffffc


//--------------------- .nv.constant4             --------------------------
	.section	.nv.constant4,"a",@progbits
	.align	8
	.align		8
.nv.constant4:
        /*0000*/ 	.dword	vprintf
	.align		8
        /*0008*/ 	.dword	$str


//--------------------- .text._Z15printDeviceSizev --------------------------
	.section	.text._Z15printDeviceSizev,"ax",@progbits
	.align	128
        .global         _Z15printDeviceSizev
        .type           _Z15printDeviceSizev,@function
        .size           _Z15printDeviceSizev,(.L_x_2 - _Z15printDeviceSizev)
        .other          _Z15printDeviceSizev,@"STO_CUDA_ENTRY STV_DEFAULT"
_Z15printDeviceSizev:
.text._Z15printDeviceSizev:
[----:B------:R-:W0:Y:S01]  /*0000*/  LDC R1, c[0x0][0x37c] ;  /* 0x0000df00ff017b82 */ /* 0x000e220000000800 */
[----:B------:R-:W-:Y:S02]  /*0010*/  HFMA2 R9, -RZ, RZ, 0, 0 ;  /* 0x00000000ff097431 */ /* 0x000fe400000001ff */
[----:B0-----:R-:W-:Y:S01]  /*0020*/  VIADD R1, R1, 0xfffffff8 ;  /* 0xfffffff801017836 */ /* 0x001fe20000000000 */
[----:B------:R-:W-:Y:S01]  /*0030*/  MOV R0, 0x0 ;  /* 0x0000000000007802 */ /* 0x000fe20000000f00 */
[----:B------:R-:W-:Y:S01]  /*0040*/  IMAD.MOV.U32 R8, RZ, RZ, 0x14 ;  /* 0x00000014ff087424 */ /* 0x000fe200078e00ff */
[----:B------:R-:W0:Y:S02]  /*0050*/  LDCU UR4, c[0x0][0x2f8] ;  /* 0x00005f00ff0477ac */ /* 0x000e240008000800 */
[----:B------:R1:W2:Y:S02]  /*0060*/  LDC.64 R2, c[0x4][R0] ;  /* 0x0100000000027b82 */ /* 0x0002a40000000a00 */
[----:B------:R1:W-:Y:S01]  /*0070*/  STL.64 [R1], R8 ;  /* 0x0000000801007387 */ /* 0x0003e20000100a00 */
[----:B------:R-:W3:Y:S01]  /*0080*/  LDCU.64 UR6, c[0x4][0x8] ;  /* 0x01000100ff0677ac */ /* 0x000ee20008000a00 */
[----:B------:R-:W4:Y:S01]  /*0090*/  LDCU UR5, c[0x0][0x2fc] ;  /* 0x00005f80ff0577ac */ /* 0x000f220008000800 */
[----:B0-----:R-:W-:Y:S01]  /*00a0*/  IADD3 R6, P0, PT, R1, UR4, RZ ;  /* 0x0000000401067c10 */ /* 0x001fe2000ff1e0ff */
[----:B---3--:R-:W-:Y:S01]  /*00b0*/  IMAD.U32 R4, RZ, RZ, UR6 ;  /* 0x00000006ff047e24 */ /* 0x008fe2000f8e00ff */
[----:B------:R-:W-:-:S03]  /*00c0*/  MOV R5, UR7 ;  /* 0x0000000700057c02 */ /* 0x000fc60008000f00 */
[----:B-1--4-:R-:W-:-:S08]  /*00d0*/  IMAD.X R7, RZ, RZ, UR5, P0 ;  /* 0x00000005ff077e24 */ /* 0x012fd000080e06ff */
[----:B------:R-:W-:-:S07]  /*00e0*/  LEPC R20, `(.L_x_0) ;  /* 0x000000001014794e */ /* 0x000fce0000000000 */
[----:B--2---:R-:W-:Y:S05]  /*00f0*/  CALL.ABS.NOINC R2 ;  /* 0x0000000002007343 */ /* 0x004fea0003c00000 */
.L_x_0:
[----:B------:R-:W-:Y:S05]  /*0100*/  EXIT ;  /* 0x000000000000794d */ /* 0x000fea0003800000 */
.L_x_1:
[----:B------:R-:W-:-:S00]  /*0110*/  BRA `(.L_x_1) ;  /* 0xfffffffc00fc7947 */ /* 0x000fc0000383ffff */
[----:B------:R-:W-:-:S00]  /*0120*/  NOP ;  /* 0x0000000000007918 */ /* 0x000fc00000000000 */
        /* <DEDUP_REMOVED lines=13> */
.L_x_2:


//--------------------- .nv.global.init           --------------------------
	.section	.nv.global.init,"aw",@progbits
.nv.global.init:
	.type		$str,@object
	.size		$str,(.L_0 - $str)
$str:
        /*0000*/ 	.byte	0x44, 0x65, 0x76, 0x69, 0x63, 0x65, 0x20, 0x73, 0x69, 0x7a, 0x65, 0x6f, 0x66, 0x28, 0x4d, 0x79
        /*0010*/ 	.byte	0x53, 0x74, 0x72, 0x75, 0x63, 0x74, 0x29, 0x20, 0x3d, 0x20, 0x25, 0x7a, 0x75, 0x0a, 0x00
.L_0:


//--------------------- .nv.shared.reserved.0     --------------------------
	.section	.nv.shared.reserved.0,"aw",@nobits
	.weak		__nv_reservedSMEM_offset_0_alias
	.size		__nv_reservedSMEM_offset_0_alias, 0, 64
	.other		__nv_reservedSMEM_offset_0_alias,@"STO_CUDA_RESERVED_SHARED STV_DEFAULT"
__nv_reservedSMEM_offset_0_alias:
	.zero		0
	.zero		64


//--------------------- .nv.constant0._Z15printDeviceSizev --------------------------
	.section	.nv.constant0._Z15printDeviceSizev,"a",@progbits
	.sectionflags	@""
	.align	4
.nv.constant0._Z15printDeviceSizev:
	.zero		896


//--------------------- SYMBOLS --------------------------

	.type		.nv.reservedSmem.offset0,@object
	.size		.nv.reservedSmem.offset0,0x4
	.type		vprintf,@function
